	.headerflags	@"EF_CUDA_TEXMODE_UNIFIED EF_CUDA_64BIT_ADDRESS EF_CUDA_ACCELERATORS EF_CUDA_SM90 EF_CUDA_VIRTUAL_SM(EF_CUDA_SM90)"
	.elftype	@"ET_EXEC"


//--------------------- .nv.info                  --------------------------
	.section	.nv.info,"",@"SHT_CUDA_INFO"
	.align	4


	//----- nvinfo : EIATTR_REGCOUNT
	.align		4
        /*0000*/ 	.byte	0x04, 0x2f
        /*0002*/ 	.short	(.L_1 - .L_0)
	.align		4
.L_0:
        /*0004*/ 	.word	index@(triton_poi_fused_cat_71)
        /*0008*/ 	.word	0x00000018


	//----- nvinfo : EIATTR_MIN_STACK_SIZE
	.align		4
.L_1:
        /*000c*/ 	.byte	0x04, 0x12
        /*000e*/ 	.short	(.L_3 - .L_2)
	.align		4
.L_2:
        /*0010*/ 	.word	index@(triton_poi_fused_cat_71)
        /*0014*/ 	.word	0x00000000


	//----- nvinfo : EIATTR_FRAME_SIZE
	.align		4
.L_3:
        /*0018*/ 	.byte	0x04, 0x11
        /*001a*/ 	.short	(.L_5 - .L_4)
	.align		4
.L_4:
        /*001c*/ 	.word	index@(triton_poi_fused_cat_71)
        /*0020*/ 	.word	0x00000000


	//----- nvinfo : EIATTR_MIN_STACK_SIZE
	.align		4
.L_5:
        /*0024*/ 	.byte	0x04, 0x12
        /*0026*/ 	.short	(.L_7 - .L_6)
	.align		4
.L_6:
        /*0028*/ 	.word	index@(triton_poi_fused_cat_71)
        /*002c*/ 	.word	0x00000000
.L_7:


//--------------------- .nv.info.triton_poi_fused_cat_71 --------------------------
	.section	.nv.info.triton_poi_fused_cat_71,"",@"SHT_CUDA_INFO"
	.sectionflags	@""
	.align	4


	//----- nvinfo : EIATTR_CUDA_API_VERSION
	.align		4
        /*0000*/ 	.byte	0x04, 0x37
        /*0002*/ 	.short	(.L_9 - .L_8)
.L_8:
        /*0004*/ 	.word	0x0000007c


	//----- nvinfo : EIATTR_KPARAM_INFO
	.align		4
.L_9:
        /*0008*/ 	.byte	0x04, 0x17
        /*000a*/ 	.short	(.L_11 - .L_10)
.L_10:
        /*000c*/ 	.word	0x00000000
        /*0010*/ 	.short	0x0009
        /*0012*/ 	.short	0x0048
        /*0014*/ 	.byte	0x00, 0xf0, 0x11, 0x00


	//----- nvinfo : EIATTR_KPARAM_INFO
	.align		4
.L_11:
        /*0018*/ 	.byte	0x04, 0x17
        /*001a*/ 	.short	(.L_13 - .L_12)
.L_12:
        /*001c*/ 	.word	0x00000000
        /*0020*/ 	.short	0x0008
        /*0022*/ 	.short	0x0040
        /*0024*/ 	.byte	0x00, 0xf4, 0x21, 0x00


	//----- nvinfo : EIATTR_KPARAM_INFO
	.align		4
.L_13:
        /*0028*/ 	.byte	0x04, 0x17
        /*002a*/ 	.short	(.L_15 - .L_14)
.L_14:
        /*002c*/ 	.word	0x00000000
        /*0030*/ 	.short	0x0007
        /*0032*/ 	.short	0x0038
        /*0034*/ 	.byte	0x00, 0xf4, 0x21, 0x00


	//----- nvinfo : EIATTR_KPARAM_INFO
	.align		4
.L_15:
        /*0038*/ 	.byte	0x04, 0x17
        /*003a*/ 	.short	(.L_17 - .L_16)
.L_16:
        /*003c*/ 	.word	0x00000000
        /*0040*/ 	.short	0x0006
        /*0042*/ 	.short	0x0030
        /*0044*/ 	.byte	0x00, 0xf4, 0x21, 0x00


	//----- nvinfo : EIATTR_KPARAM_INFO
	.align		4
.L_17:
        /*0048*/ 	.byte	0x04, 0x17
        /*004a*/ 	.short	(.L_19 - .L_18)
.L_18:
        /*004c*/ 	.word	0x00000000
        /*0050*/ 	.short	0x0005
        /*0052*/ 	.short	0x0028
        /*0054*/ 	.byte	0x00, 0xf4, 0x21, 0x00


	//----- nvinfo : EIATTR_KPARAM_INFO
	.align		4
.L_19:
        /*0058*/ 	.byte	0x04, 0x17
        /*005a*/ 	.short	(.L_21 - .L_20)
.L_20:
        /*005c*/ 	.word	0x00000000
        /*0060*/ 	.short	0x0004
        /*0062*/ 	.short	0x0020
        /*0064*/ 	.byte	0x00, 0xf4, 0x21, 0x00


	//----- nvinfo : EIATTR_KPARAM_INFO
	.align		4
.L_21:
        /*0068*/ 	.byte	0x04, 0x17
        /*006a*/ 	.short	(.L_23 - .L_22)
.L_22:
        /*006c*/ 	.word	0x00000000
        /*0070*/ 	.short	0x0003
        /*0072*/ 	.short	0x0018
        /*0074*/ 	.byte	0x00, 0xf4, 0x21, 0x00


	//----- nvinfo : EIATTR_KPARAM_INFO
	.align		4
.L_23:
        /*0078*/ 	.byte	0x04, 0x17
        /*007a*/ 	.short	(.L_25 - .L_24)
.L_24:
        /*007c*/ 	.word	0x00000000
        /*0080*/ 	.short	0x0002
        /*0082*/ 	.short	0x0010
        /*0084*/ 	.byte	0x00, 0xf4, 0x21, 0x00


	//----- nvinfo : EIATTR_KPARAM_INFO
	.align		4
.L_25:
        /*0088*/ 	.byte	0x04, 0x17
        /*008a*/ 	.short	(.L_27 - .L_26)
.L_26:
        /*008c*/ 	.word	0x00000000
        /*0090*/ 	.short	0x0001
        /*0092*/ 	.short	0x0008
        /*0094*/ 	.byte	0x00, 0xf4, 0x21, 0x00


	//----- nvinfo : EIATTR_KPARAM_INFO
	.align		4
.L_27:
        /*0098*/ 	.byte	0x04, 0x17
        /*009a*/ 	.short	(.L_29 - .L_28)
.L_28:
        /*009c*/ 	.word	0x00000000
        /*00a0*/ 	.short	0x0000
        /*00a2*/ 	.short	0x0000
        /*00a4*/ 	.byte	0x00, 0xf4, 0x21, 0x00


	//----- nvinfo : EIATTR_SPARSE_MMA_MASK
	.align		4
.L_29:
        /*00a8*/ 	.byte	0x03, 0x50
        /*00aa*/ 	.short	0x0000


	//----- nvinfo : EIATTR_MAXREG_COUNT
	.align		4
        /*00ac*/ 	.byte	0x03, 0x1b
        /*00ae*/ 	.short	0x00ff


	//----- nvinfo : EIATTR_EXIT_INSTR_OFFSETS
	.align		4
        /*00b0*/ 	.byte	0x04, 0x1c
        /*00b2*/ 	.short	(.L_31 - .L_30)


	//   ....[0]....
.L_30:
        /*00b4*/ 	.word	0x00000700


	//----- nvinfo : EIATTR_REQNTID
	.align		4
.L_31:
        /*00b8*/ 	.byte	0x04, 0x10
        /*00ba*/ 	.short	(.L_33 - .L_32)
.L_32:
        /*00bc*/ 	.word	0x00000080
        /*00c0*/ 	.word	0x00000001
        /*00c4*/ 	.word	0x00000001


	//----- nvinfo : EIATTR_CBANK_PARAM_SIZE
	.align		4
.L_33:
        /*00c8*/ 	.byte	0x03, 0x19
        /*00ca*/ 	.short	0x004c


	//----- nvinfo : EIATTR_PARAM_CBANK
	.align		4
        /*00cc*/ 	.byte	0x04, 0x0a
        /*00ce*/ 	.short	(.L_35 - .L_34)
	.align		4
.L_34:
        /*00d0*/ 	.word	index@(.nv.constant0.triton_poi_fused_cat_71)
        /*00d4*/ 	.short	0x0210
        /*00d6*/ 	.short	0x004c


	//----- nvinfo : EIATTR_SW_WAR
	.align		4
.L_35:
        /*00d8*/ 	.byte	0x04, 0x36
        /*00da*/ 	.short	(.L_37 - .L_36)
.L_36:
        /*00dc*/ 	.word	0x00000008
.L_37:


//--------------------- .nv.callgraph             --------------------------
	.section	.nv.callgraph,"",@"SHT_CUDA_CALLGRAPH"
	.align	4
	.sectionentsize	8
	.align		4
        /*0000*/ 	.word	0x00000000
	.align		4
        /*0004*/ 	.word	0xffffffff
	.align		4
        /*0008*/ 	.word	0x00000000
	.align		4
        /*000c*/ 	.word	0xfffffffe
	.align		4
        /*0010*/ 	.word	0x00000000
	.align		4
        /*0014*/ 	.word	0xfffffffd
	.align		4
        /*0018*/ 	.word	0x00000000
	.align		4
        /*001c*/ 	.word	0xfffffffc


//--------------------- .text.triton_poi_fused_cat_71 --------------------------
	.section	.text.triton_poi_fused_cat_71,"ax",@progbits
	.align	128
        .global         triton_poi_fused_cat_71
        .type           triton_poi_fused_cat_71,@function
        .size           triton_poi_fused_cat_71,(.L_x_1 - triton_poi_fused_cat_71)
        .other          triton_poi_fused_cat_71,@"STO_CUDA_ENTRY STV_DEFAULT"
triton_poi_fused_cat_71:
.text.triton_poi_fused_cat_71:
[----:B------:R-:W-:Y:S01]  /*0000*/  LDC R1, c[0x0][0x28] ;  /* 0x00000a00ff017b82 */ /* 0x000fe20000000800 */
[----:B------:R-:W1:Y:S07]  /*0010*/  S2R R2, SR_TID.X ;  /* 0x0000000000027919 */ /* 0x000e6e0000002100 */
[----:B------:R-:W2:Y:S01]  /*0020*/  LDC.64 R14, c[0x0][0x218] ;  /* 0x00008600ff0e7b82 */ /* 0x000ea20000000a00 */
[----:B------:R-:W-:Y:S01]  /*0030*/  ULDC.64 UR4, c[0x0][0x208] ;  /* 0x0000820000047ab9 */ /* 0x000fe20000000a00 */
[----:B------:R-:W-:Y:S01]  /*0040*/  ULDC.64 UR6, c[0x0][0x228] ;  /* 0x00008a0000067ab9 */ /* 0x000fe20000000a00 */
[----:B------:R-:W3:Y:S05]  /*0050*/  S2R R3, SR_CTAID.X ;  /* 0x0000000000037919 */ /* 0x000eea0000002500 */
[----:B------:R-:W4:Y:S08]  /*0060*/  LDC.64 R10, c[0x0][0x220] ;  /* 0x00008800ff0a7b82 */ /* 0x000f300000000a00 */
[----:B------:R-:W5:Y:S01]  /*0070*/  LDC.64 R12, c[0x0][0x230] ;  /* 0x00008c00ff0c7b82 */ /* 0x000f620000000a00 */
[----:B-1----:R-:W-:-:S05]  /*0080*/  LOP3.LUT R2, R2, 0x7f, RZ, 0xc0, !PT ;  /* 0x0000007f02027812 */ /* 0x002fca00078ec0ff */
[----:B---3--:R-:W-:-:S05]  /*0090*/  IMAD R2, R3, 0x80, R2 ;  /* 0x0000008003027824 */ /* 0x008fca00078e0202 */
[----:B------:R-:W-:-:S04]  /*00a0*/  SHF.R.S32.HI R7, RZ, 0x1f, R2 ;  /* 0x0000001fff077819 */ /* 0x000fc80000011402 */
[CC--:B------:R-:W-:Y:S02]  /*00b0*/  LEA.HI R0, R7.reuse, R2.reuse, RZ, 0x4 ;  /* 0x0000000207007211 */ /* 0x0c0fe400078f20ff */
[----:B------:R-:W-:Y:S02]  /*00c0*/  LEA.HI R5, R7, R2, RZ, 0x2 ;  /* 0x0000000207057211 */ /* 0x000fe400078f10ff */
[--C-:B------:R-:W-:Y:S02]  /*00d0*/  SHF.R.S32.HI R3, RZ, 0x4, R0.reuse ;  /* 0x00000004ff037819 */ /* 0x100fe40000011400 */
[----:B------:R-:W-:Y:S02]  /*00e0*/  SHF.R.S32.HI R4, RZ, 0x1f, R0 ;  /* 0x0000001fff047819 */ /* 0x000fe40000011400 */
[----:B------:R-:W-:Y:S02]  /*00f0*/  SHF.R.S32.HI R6, RZ, 0x2, R5 ;  /* 0x00000002ff067819 */ /* 0x000fe40000011405 */
[----:B------:R-:W-:-:S02]  /*0100*/  LEA.HI R4, R4, R3, RZ, 0x8 ;  /* 0x0000000304047211 */ /* 0x000fc400078f40ff */
[----:B------:R-:W-:Y:S02]  /*0110*/  LEA.HI R8, R6, R6, RZ, 0x2 ;  /* 0x0000000606087211 */ /* 0x000fe400078f10ff */
[----:B------:R-:W-:Y:S02]  /*0120*/  LOP3.LUT R4, R4, 0xffffff00, RZ, 0xc0, !PT ;  /* 0xffffff0004047812 */ /* 0x000fe400078ec0ff */
[----:B------:R-:W-:Y:S02]  /*0130*/  LOP3.LUT R9, R8, 0xfffffffc, RZ, 0xc0, !PT ;  /* 0xfffffffc08097812 */ /* 0x000fe400078ec0ff */
[----:B------:R-:W-:Y:S01]  /*0140*/  LOP3.LUT R5, R5, 0xfffffffc, RZ, 0xc0, !PT ;  /* 0xfffffffc05057812 */ /* 0x000fe200078ec0ff */
[----:B------:R-:W-:Y:S02]  /*0150*/  IMAD.IADD R3, R3, 0x1, -R4 ;  /* 0x0000000103037824 */ /* 0x000fe400078e0a04 */
[----:B------:R-:W-:Y:S01]  /*0160*/  IMAD.IADD R4, R6, 0x1, -R9 ;  /* 0x0000000106047824 */ /* 0x000fe200078e0a09 */
[----:B------:R-:W-:Y:S01]  /*0170*/  CS2R R8, SRZ ;  /* 0x0000000000087805 */ /* 0x000fe2000001ff00 */
[----:B------:R-:W-:Y:S01]  /*0180*/  IMAD.IADD R5, R2, 0x1, -R5 ;  /* 0x0000000102057824 */ /* 0x000fe200078e0a05 */
[----:B------:R-:W-:Y:S01]  /*0190*/  ISETP.GE.AND P0, PT, R3, 0x80, PT ;  /* 0x000000800300780c */ /* 0x000fe20003f06270 */
[----:B--2---:R-:W-:Y:S01]  /*01a0*/  IMAD.WIDE R16, R4, 0x8, R14 ;  /* 0x0000000804107825 */ /* 0x004fe200078e020e */
[----:B------:R-:W-:-:S11]  /*01b0*/  CS2R R14, SRZ ;  /* 0x00000000000e7805 */ /* 0x000fd6000001ff00 */
[----:B------:R1:W2:Y:S01]  /*01c0*/  @!P0 LDG.E.EL.64 R8, desc[UR4][R16.64] ;  /* 0x0000000410088981 */ /* 0x0002a2000c2e1b00 */
[----:B----4-:R-:W-:Y:S01]  /*01d0*/  IMAD.WIDE R18, R5, 0x8, R10 ;  /* 0x0000000805127825 */ /* 0x010fe200078e020a */
[----:B------:R-:W-:-:S03]  /*01e0*/  CS2R R10, SRZ ;  /* 0x00000000000a7805 */ /* 0x000fc6000001ff00 */
[----:B-----5:R-:W-:Y:S01]  /*01f0*/  IMAD.WIDE R12, R5, 0x8, R12 ;  /* 0x00000008050c7825 */ /* 0x020fe200078e020c */
[----:B------:R3:W4:Y:S04]  /*0200*/  @!P0 LDG.E.EL.64 R14, desc[UR4][R18.64] ;  /* 0x00000004120e8981 */ /* 0x000728000c2e1b00 */
[----:B------:R-:W5:Y:S01]  /*0210*/  @!P0 LDG.E.EL.64 R10, desc[UR4][R12.64] ;  /* 0x000000040c0a8981 */ /* 0x000f62000c2e1b00 */
[----:B-1----:R-:W-:Y:S01]  /*0220*/  LEA.HI R16, R7, R2, RZ, 0xc ;  /* 0x0000000207107211 */ /* 0x002fe200078f60ff */
[----:B---3--:R-:W-:Y:S01]  /*0230*/  IMAD.SHL.U32 R19, R3, 0x4, RZ ;  /* 0x0000000403137824 */ /* 0x008fe200078e00ff */
[----:B--2---:R-:W-:Y:S02]  /*0240*/  SEL R20, R9, RZ, !P0 ;  /* 0x000000ff09147207 */ /* 0x004fe40004000000 */
[----:B------:R-:W-:-:S02]  /*0250*/  SEL R21, R8, RZ, !P0 ;  /* 0x000000ff08157207 */ /* 0x000fc40004000000 */
[----:B------:R-:W-:Y:S02]  /*0260*/  SHF.R.U32.HI R9, RZ, 0x1e, R20 ;  /* 0x0000001eff097819 */ /* 0x000fe40000011614 */
[----:B----4-:R-:W-:Y:S02]  /*0270*/  SEL R6, R14, RZ, !P0 ;  /* 0x000000ff0e067207 */ /* 0x010fe40004000000 */
[----:B------:R-:W-:Y:S02]  /*0280*/  LOP3.LUT R8, R9, 0x2, RZ, 0xc0, !PT ;  /* 0x0000000209087812 */ /* 0x000fe400078ec0ff */
[----:B------:R-:W-:Y:S02]  /*0290*/  SEL R9, R15, RZ, !P0 ;  /* 0x000000ff0f097207 */ /* 0x000fe40004000000 */
[----:B------:R-:W-:Y:S02]  /*02a0*/  IADD3 R21, P1, R8, R21, RZ ;  /* 0x0000001508157210 */ /* 0x000fe40007f3e0ff */
[----:B-----5:R-:W-:-:S02]  /*02b0*/  SEL R8, R11, RZ, !P0 ;  /* 0x000000ff0b087207 */ /* 0x020fc40004000000 */
[----:B------:R-:W-:Y:S01]  /*02c0*/  SEL R17, R10, RZ, !P0 ;  /* 0x000000ff0a117207 */ /* 0x000fe20004000000 */
[----:B------:R-:W-:Y:S01]  /*02d0*/  IMAD.X R20, RZ, RZ, R20, P1 ;  /* 0x000000ffff147224 */ /* 0x000fe200008e0614 */
[----:B------:R-:W-:Y:S01]  /*02e0*/  SHF.R.U32.HI R14, RZ, 0x1c, R9 ;  /* 0x0000001cff0e7819 */ /* 0x000fe20000011609 */
[----:B------:R-:W1:Y:S01]  /*02f0*/  LDC.64 R10, c[0x0][0x238] ;  /* 0x00008e00ff0a7b82 */ /* 0x000e620000000a00 */
[----:B------:R-:W-:Y:S02]  /*0300*/  LEA R15, P2, R6, UR6, 0x2 ;  /* 0x00000006060f7c11 */ /* 0x000fe4000f8410ff */
[----:B------:R-:W-:Y:S02]  /*0310*/  SHF.R.U32.HI R12, RZ, 0x1c, R8 ;  /* 0x0000001cff0c7819 */ /* 0x000fe40000011608 */
[----:B------:R-:W-:Y:S02]  /*0320*/  LEA R13, P3, R17, UR6, 0x2 ;  /* 0x00000006110d7c11 */ /* 0x000fe4000f8610ff */
[C---:B------:R-:W-:Y:S01]  /*0330*/  SHF.L.U64.HI R20, R21.reuse, 0x3, R20 ;  /* 0x0000000315147819 */ /* 0x040fe20000010214 */
[----:B------:R-:W-:Y:S01]  /*0340*/  IMAD.SHL.U32 R21, R21, 0x8, RZ ;  /* 0x0000000815157824 */ /* 0x000fe200078e00ff */
[----:B------:R-:W-:-:S02]  /*0350*/  LOP3.LUT R14, R14, 0x8, RZ, 0xc0, !PT ;  /* 0x000000080e0e7812 */ /* 0x000fc400078ec0ff */
[----:B------:R-:W-:Y:S02]  /*0360*/  LEA.HI.X R6, R6, UR7, R9, 0x2, P2 ;  /* 0x0000000706067c11 */ /* 0x000fe400090f1409 */
[----:B------:R-:W-:Y:S02]  /*0370*/  LOP3.LUT R12, R12, 0x8, RZ, 0xc0, !PT ;  /* 0x000000080c0c7812 */ /* 0x000fe400078ec0ff */
[----:B------:R-:W-:Y:S01]  /*0380*/  LEA.HI.X R17, R17, UR7, R8, 0x2, P3 ;  /* 0x0000000711117c11 */ /* 0x000fe200098f1408 */
[----:B------:R-:W-:Y:S01]  /*0390*/  ULDC.64 UR6, c[0x0][0x248] ;  /* 0x0000920000067ab9 */ /* 0x000fe20000000a00 */
[----:B------:R-:W2:Y:S01]  /*03a0*/  LDC.64 R8, c[0x0][0x210] ;  /* 0x00008400ff087b82 */ /* 0x000ea20000000a00 */
[C---:B------:R-:W-:Y:S02]  /*03b0*/  IADD3 R14, P2, P1, R21.reuse, R15, R14 ;  /* 0x0000000f150e7210 */ /* 0x040fe4000795e00e */
[----:B------:R-:W-:Y:S02]  /*03c0*/  IADD3 R12, P3, P4, R21, R13, R12 ;  /* 0x0000000d150c7210 */ /* 0x000fe40007c7e00c */
[----:B------:R-:W-:-:S02]  /*03d0*/  IADD3.X R15, R20, R6, RZ, P2, P1 ;  /* 0x00000006140f7210 */ /* 0x000fc400017e24ff */
[----:B------:R-:W-:Y:S01]  /*03e0*/  IADD3.X R13, R20, R17, RZ, P3, P4 ;  /* 0x00000011140d7210 */ /* 0x000fe20001fe84ff */
[----:B------:R-:W3:Y:S01]  /*03f0*/  LDC.64 R6, c[0x0][0x240] ;  /* 0x00009000ff067b82 */ /* 0x000ee20000000a00 */
[----:B------:R-:W-:Y:S01]  /*0400*/  SHF.R.S32.HI R17, RZ, 0xc, R16 ;  /* 0x0000000cff117819 */ /* 0x000fe20000011410 */
[----:B------:R-:W-:Y:S01]  /*0410*/  IMAD.WIDE R14, R19, 0x4, R14 ;  /* 0x00000004130e7825 */ /* 0x000fe200078e020e */
[----:B------:R-:W-:-:S03]  /*0420*/  LOP3.LUT R16, R16, 0xfffff000, RZ, 0xc0, !PT ;  /* 0xfffff00010107812 */ /* 0x000fc600078ec0ff */
[----:B------:R-:W-:-:S04]  /*0430*/  IMAD.WIDE R18, R19, 0x4, R12 ;  /* 0x0000000413127825 */ /* 0x000fc800078e020c */
[C---:B------:R-:W-:Y:S02]  /*0440*/  IMAD.SHL.U32 R21, R17.reuse, 0x200, RZ ;  /* 0x0000020011157824 */ /* 0x040fe400078e00ff */
[----:B------:R-:W-:Y:S02]  /*0450*/  IMAD.SHL.U32 R17, R17, 0x800, RZ ;  /* 0x0000080011117824 */ /* 0x000fe400078e00ff */
[----:B------:R-:W-:-:S04]  /*0460*/  IMAD.WIDE R12, R21, 0x4, R14 ;  /* 0x00000004150c7825 */ /* 0x000fc800078e020e */
[----:B------:R-:W-:Y:S01]  /*0470*/  IMAD.WIDE R14, R21, 0x4, R18 ;  /* 0x00000004150e7825 */ /* 0x000fe200078e0212 */
[----:B------:R-:W-:-:S03]  /*0480*/  IADD3 R19, R17, R2, -R16 ;  /* 0x0000000211137210 */ /* 0x000fc60007ffe810 */
[----:B-1----:R-:W-:-:S04]  /*0490*/  IMAD.WIDE R10, R5, 0x4, R10 ;  /* 0x00000004050a7825 */ /* 0x002fc800078e020a */
[----:B--2---:R-:W-:Y:S01]  /*04a0*/  IMAD.WIDE R8, R19, 0x4, R8 ;  /* 0x0000000413087825 */ /* 0x004fe200078e0208 */
[----:B------:R-:W-:-:S03]  /*04b0*/  LOP3.LUT R19, R0, 0xfffffff0, RZ, 0xc0, !PT ;  /* 0xfffffff000137812 */ /* 0x000fc600078ec0ff */
[----:B------:R-:W-:Y:S02]  /*04c0*/  IMAD.MOV.U32 R5, RZ, RZ, RZ ;  /* 0x000000ffff057224 */ /* 0x000fe400078e00ff */
[----:B------:R-:W-:Y:S02]  /*04d0*/  IMAD.MOV.U32 R16, RZ, RZ, RZ ;  /* 0x000000ffff107224 */ /* 0x000fe400078e00ff */
[----:B------:R-:W-:Y:S02]  /*04e0*/  IMAD.IADD R0, R2, 0x1, -R19 ;  /* 0x0000000102007824 */ /* 0x000fe400078e0a13 */
[----:B------:R-:W-:Y:S01]  /*04f0*/  IMAD.MOV.U32 R18, RZ, RZ, RZ ;  /* 0x000000ffff127224 */ /* 0x000fe200078e00ff */
[----:B------:R1:W2:Y:S01]  /*0500*/  @!P0 LDG.E.EL R5, desc[UR4][R12.64] ;  /* 0x000000040c058981 */ /* 0x0002a2000c2e1900 */
[----:B------:R-:W-:Y:S02]  /*0510*/  IMAD.SHL.U32 R19, R3, 0x10, RZ ;  /* 0x0000001003137824 */ /* 0x000fe400078e00ff */
[----:B---3--:R-:W-:Y:S01]  /*0520*/  IMAD.WIDE R6, R4, 0x4, R6 ;  /* 0x0000000404067825 */ /* 0x008fe200078e0206 */
[----:B------:R3:W4:Y:S01]  /*0530*/  @!P0 LDG.E.EL R16, desc[UR4][R14.64] ;  /* 0x000000040e108981 */ /* 0x000722000c2e1900 */
[----:B------:R-:W-:-:S02]  /*0540*/  SHF.R.S32.HI R20, RZ, 0x1f, R17 ;  /* 0x0000001fff147819 */ /* 0x000fc40000011411 */
[----:B------:R-:W-:Y:S01]  /*0550*/  IMAD.MOV.U32 R4, RZ, RZ, RZ ;  /* 0x000000ffff047224 */ /* 0x000fe200078e00ff */
[----:B------:R-:W-:Y:S01]  /*0560*/  IADD3 R21, P2, P3, R19, R0, R17 ;  /* 0x0000000013157210 */ /* 0x000fe20007b5e011 */
[----:B------:R5:W4:Y:S01]  /*0570*/  @!P0 LDG.E.EL R18, desc[UR4][R10.64] ;  /* 0x000000040a128981 */ /* 0x000b22000c2e1900 */
[----:B------:R-:W-:Y:S01]  /*0580*/  SHF.R.S32.HI R17, RZ, 0x1f, R0 ;  /* 0x0000001fff117819 */ /* 0x000fe20000011400 */
[----:B------:R-:W-:Y:S01]  /*0590*/  IMAD.MOV.U32 R0, RZ, RZ, RZ ;  /* 0x000000ffff007224 */ /* 0x000fe200078e00ff */
[----:B------:R-:W-:Y:S01]  /*05a0*/  SHF.R.S32.HI R19, RZ, 0x1f, R19 ;  /* 0x0000001fff137819 */ /* 0x000fe20000011413 */
[----:B------:R-:W4:Y:S01]  /*05b0*/  @!P0 LDG.E R4, desc[UR4][R8.64] ;  /* 0x0000000408048981 */ /* 0x000f22000c1e1900 */
[----:B------:R-:W-:Y:S02]  /*05c0*/  ISETP.GT.AND P1, PT, R3, 0x7f, PT ;  /* 0x0000007f0300780c */ /* 0x000fe40003f24270 */
[----:B------:R-:W-:Y:S01]  /*05d0*/  IADD3.X R20, R19, R17, R20, P2, P3 ;  /* 0x0000001113147210 */ /* 0x000fe200017e6414 */
[----:B------:R-:W4:Y:S01]  /*05e0*/  @!P0 LDG.E.EL R0, desc[UR4][R6.64] ;  /* 0x0000000406008981 */ /* 0x000f22000c2e1900 */
[C---:B-1----:R-:W-:Y:S01]  /*05f0*/  LEA R12, P2, R21.reuse, UR6, 0x2 ;  /* 0x00000006150c7c11 */ /* 0x042fe2000f8410ff */
[----:B---3--:R-:W-:Y:S01]  /*0600*/  IMAD.MOV.U32 R14, RZ, RZ, RZ ;  /* 0x000000ffff0e7224 */ /* 0x008fe200078e00ff */
[----:B-----5:R-:W1:Y:S02]  /*0610*/  LDC.64 R10, c[0x0][0x250] ;  /* 0x00009400ff0a7b82 */ /* 0x020e640000000a00 */
[----:B------:R-:W-:-:S05]  /*0620*/  LEA.HI.X R13, R21, UR7, R20, 0x2, P2 ;  /* 0x00000007150d7c11 */ /* 0x000fca00090f1414 */
[----:B------:R-:W3:Y:S01]  /*0630*/  @P1 LDG.E R14, desc[UR4][R12.64+-0x2000] ;  /* 0xffe000040c0e1981 */ /* 0x000ee2000c1e1900 */
[----:B-1----:R-:W-:Y:S01]  /*0640*/  IMAD.WIDE R10, R2, 0x4, R10 ;  /* 0x00000004020a7825 */ /* 0x002fe200078e020a */
[----:B--2---:R-:W-:Y:S02]  /*0650*/  SEL R5, R5, RZ, !P0 ;  /* 0x000000ff05057207 */ /* 0x004fe40004000000 */
[----:B----4-:R-:W-:Y:S02]  /*0660*/  SEL R16, R16, RZ, !P0 ;  /* 0x000000ff10107207 */ /* 0x010fe40004000000 */
[----:B------:R-:W-:-:S03]  /*0670*/  SEL R18, R18, RZ, !P0 ;  /* 0x000000ff12127207 */ /* 0x000fc60004000000 */
[----:B------:R-:W-:Y:S01]  /*0680*/  FADD R16, -R5, R16 ;  /* 0x0000001005107221 */ /* 0x000fe20000000100 */
[----:B------:R-:W-:-:S03]  /*0690*/  SEL R3, R4, RZ, !P0 ;  /* 0x000000ff04037207 */ /* 0x000fc60004000000 */
[----:B------:R-:W-:Y:S01]  /*06a0*/  FFMA R18, R16, R18, R5 ;  /* 0x0000001210127223 */ /* 0x000fe20000000005 */
[----:B------:R-:W-:-:S03]  /*06b0*/  SEL R0, R0, RZ, !P0 ;  /* 0x000000ff00007207 */ /* 0x000fc60004000000 */
[----:B------:R-:W-:-:S04]  /*06c0*/  FADD R18, -R3, R18 ;  /* 0x0000001203127221 */ /* 0x000fc80000000100 */
[----:B------:R-:W-:Y:S01]  /*06d0*/  FFMA R3, R18, R0, R3 ;  /* 0x0000000012037223 */ /* 0x000fe20000000003 */
[----:B---3--:R-:W-:-:S05]  /*06e0*/  @P0 SEL R3, R14, RZ, P1 ;  /* 0x000000ff0e030207 */ /* 0x008fca0000800000 */
[----:B------:R-:W-:Y:S01]  /*06f0*/  STG.E desc[UR4][R10.64], R3 ;  /* 0x000000030a007986 */ /* 0x000fe2000c101904 */
[----:B------:R-:W-:Y:S05]  /*0700*/  EXIT ;  /* 0x000000000000794d */ /* 0x000fea0003800000 */
.L_x_0:
[----:B------:R-:W-:-:S00]  /*0710*/  BRA `(.L_x_0) ;  /* 0xfffffffc00fc7947 */ /* 0x000fc0000383ffff */
[----:B------:R-:W-:-:S00]  /*0720*/  NOP ;  /* 0x0000000000007918 */ /* 0x000fc00000000000 */
        /* <DEDUP_REMOVED lines=13> */
.L_x_1:


//--------------------- .nv.constant0.triton_poi_fused_cat_71 --------------------------
	.section	.nv.constant0.triton_poi_fused_cat_71,"a",@progbits
	.sectionflags	@""
	.align	4
.nv.constant0.triton_poi_fused_cat_71:
	.zero		604
